//
// Generated by NVIDIA NVVM Compiler
//
// Compiler Build ID: CL-36424714
// Cuda compilation tools, release 13.0, V13.0.88
// Based on NVVM 20.0.0
//

.version 9.0
.target sm_100
.address_size 64

	// .globl	_Z6kernelP6uchar4ii
.const .align 4 .b8 avg_norm_const[384];
.const .align 4 .u32 nc_const;

.visible .entry _Z6kernelP6uchar4ii(
	.param .u64 .ptr .align 1 _Z6kernelP6uchar4ii_param_0,
	.param .u32 _Z6kernelP6uchar4ii_param_1,
	.param .u32 _Z6kernelP6uchar4ii_param_2
)
{
	.reg .pred 	%p<27>;
	.reg .b16 	%rs<8>;
	.reg .b32 	%r<51>;
	.reg .b32 	%f<169>;
	.reg .b64 	%rd<21>;

	ld.param.u64 	%rd5, [_Z6kernelP6uchar4ii_param_0];
	ld.param.u32 	%r21, [_Z6kernelP6uchar4ii_param_1];
	ld.param.u32 	%r22, [_Z6kernelP6uchar4ii_param_2];
	cvta.to.global.u64 	%rd1, %rd5;
	mov.u32 	%r23, %ntid.x;
	mov.u32 	%r24, %ctaid.x;
	mov.u32 	%r25, %tid.x;
	mad.lo.s32 	%r45, %r23, %r24, %r25;
	mov.u32 	%r26, %nctaid.x;
	mul.lo.s32 	%r2, %r23, %r26;
	mul.lo.s32 	%r3, %r22, %r21;
	setp.ge.s32 	%p1, %r45, %r3;
	@%p1 bra 	$L__BB0_16;
	ld.const.u32 	%r4, [nc_const];
	setp.gt.s32 	%p2, %r4, 0;
	@%p2 bra 	$L__BB0_2;
	bra.uni 	$L__BB0_15;
$L__BB0_2:
	and.b32  	%r5, %r4, 7;
	add.s32 	%r6, %r5, -1;
	and.b32  	%r7, %r4, 3;
	and.b32  	%r8, %r4, 2147483640;
	and.b32  	%r9, %r4, 1;
	mov.u64 	%rd18, avg_norm_const;
	add.s64 	%rd9, %rd18, 48;
$L__BB0_3:
	setp.lt.u32 	%p4, %r4, 8;
	mul.wide.s32 	%rd8, %r45, 4;
	add.s64 	%rd2, %rd1, %rd8;
	.pragma "used_bytes_mask 7";
	ld.global.u32 	%r28, [%rd2];
	bfe.u32 	%r29, %r28, 0, 8;
	cvt.u16.u32 	%rs2, %r29;
	and.b16  	%rs3, %rs2, 255;
	bfe.u32 	%r30, %r28, 8, 8;
	cvt.u16.u32 	%rs4, %r30;
	and.b16  	%rs5, %rs4, 255;
	bfe.u32 	%r31, %r28, 16, 8;
	cvt.u16.u32 	%rs6, %r31;
	and.b16  	%rs7, %rs6, 255;
	cvt.rn.f32.u16 	%f1, %rs3;
	cvt.rn.f32.u16 	%f2, %rs5;
	cvt.rn.f32.u16 	%f3, %rs7;
	mov.f32 	%f161, 0fBF800000;
	mov.f32 	%f168, 0f00000000;
	mov.b32 	%r48, 0;
	@%p4 bra 	$L__BB0_6;
	mov.f32 	%f161, 0fBF800000;
	mov.f32 	%f168, 0f00000000;
	mov.b32 	%r46, 0;
	mov.u64 	%rd20, %rd9;
$L__BB0_5:
	.pragma "nounroll";
	ld.const.f32 	%f28, [%rd20+-48];
	ld.const.f32 	%f29, [%rd20+-44];
	mul.f32 	%f30, %f29, %f2;
	fma.rn.f32 	%f31, %f28, %f1, %f30;
	ld.const.f32 	%f32, [%rd20+-40];
	fma.rn.f32 	%f33, %f32, %f3, %f31;
	setp.gt.f32 	%p5, %f33, %f161;
	cvt.rn.f32.u32 	%f34, %r46;
	selp.f32 	%f35, %f33, %f161, %p5;
	selp.f32 	%f36, %f34, %f168, %p5;
	ld.const.f32 	%f37, [%rd20+-36];
	ld.const.f32 	%f38, [%rd20+-32];
	mul.f32 	%f39, %f38, %f2;
	fma.rn.f32 	%f40, %f37, %f1, %f39;
	ld.const.f32 	%f41, [%rd20+-28];
	fma.rn.f32 	%f42, %f41, %f3, %f40;
	setp.gt.f32 	%p6, %f42, %f35;
	add.s32 	%r33, %r46, 1;
	cvt.rn.f32.u32 	%f43, %r33;
	selp.f32 	%f44, %f42, %f35, %p6;
	selp.f32 	%f45, %f43, %f36, %p6;
	ld.const.f32 	%f46, [%rd20+-24];
	ld.const.f32 	%f47, [%rd20+-20];
	mul.f32 	%f48, %f47, %f2;
	fma.rn.f32 	%f49, %f46, %f1, %f48;
	ld.const.f32 	%f50, [%rd20+-16];
	fma.rn.f32 	%f51, %f50, %f3, %f49;
	setp.gt.f32 	%p7, %f51, %f44;
	add.s32 	%r34, %r46, 2;
	cvt.rn.f32.u32 	%f52, %r34;
	selp.f32 	%f53, %f51, %f44, %p7;
	selp.f32 	%f54, %f52, %f45, %p7;
	ld.const.f32 	%f55, [%rd20+-12];
	ld.const.f32 	%f56, [%rd20+-8];
	mul.f32 	%f57, %f56, %f2;
	fma.rn.f32 	%f58, %f55, %f1, %f57;
	ld.const.f32 	%f59, [%rd20+-4];
	fma.rn.f32 	%f60, %f59, %f3, %f58;
	setp.gt.f32 	%p8, %f60, %f53;
	add.s32 	%r35, %r46, 3;
	cvt.rn.f32.u32 	%f61, %r35;
	selp.f32 	%f62, %f60, %f53, %p8;
	selp.f32 	%f63, %f61, %f54, %p8;
	ld.const.f32 	%f64, [%rd20];
	ld.const.f32 	%f65, [%rd20+4];
	mul.f32 	%f66, %f65, %f2;
	fma.rn.f32 	%f67, %f64, %f1, %f66;
	ld.const.f32 	%f68, [%rd20+8];
	fma.rn.f32 	%f69, %f68, %f3, %f67;
	setp.gt.f32 	%p9, %f69, %f62;
	add.s32 	%r36, %r46, 4;
	cvt.rn.f32.u32 	%f70, %r36;
	selp.f32 	%f71, %f69, %f62, %p9;
	selp.f32 	%f72, %f70, %f63, %p9;
	ld.const.f32 	%f73, [%rd20+12];
	ld.const.f32 	%f74, [%rd20+16];
	mul.f32 	%f75, %f74, %f2;
	fma.rn.f32 	%f76, %f73, %f1, %f75;
	ld.const.f32 	%f77, [%rd20+20];
	fma.rn.f32 	%f78, %f77, %f3, %f76;
	setp.gt.f32 	%p10, %f78, %f71;
	add.s32 	%r37, %r46, 5;
	cvt.rn.f32.u32 	%f79, %r37;
	selp.f32 	%f80, %f78, %f71, %p10;
	selp.f32 	%f81, %f79, %f72, %p10;
	ld.const.f32 	%f82, [%rd20+24];
	ld.const.f32 	%f83, [%rd20+28];
	mul.f32 	%f84, %f83, %f2;
	fma.rn.f32 	%f85, %f82, %f1, %f84;
	ld.const.f32 	%f86, [%rd20+32];
	fma.rn.f32 	%f87, %f86, %f3, %f85;
	setp.gt.f32 	%p11, %f87, %f80;
	add.s32 	%r38, %r46, 6;
	cvt.rn.f32.u32 	%f88, %r38;
	selp.f32 	%f89, %f87, %f80, %p11;
	selp.f32 	%f90, %f88, %f81, %p11;
	ld.const.f32 	%f91, [%rd20+36];
	ld.const.f32 	%f92, [%rd20+40];
	mul.f32 	%f93, %f92, %f2;
	fma.rn.f32 	%f94, %f91, %f1, %f93;
	ld.const.f32 	%f95, [%rd20+44];
	fma.rn.f32 	%f96, %f95, %f3, %f94;
	setp.gt.f32 	%p12, %f96, %f89;
	add.s32 	%r39, %r46, 7;
	cvt.rn.f32.u32 	%f97, %r39;
	selp.f32 	%f161, %f96, %f89, %p12;
	selp.f32 	%f168, %f97, %f90, %p12;
	add.s64 	%rd20, %rd20, 96;
	add.s32 	%r46, %r46, 8;
	setp.ne.s32 	%p13, %r46, %r8;
	mov.u32 	%r48, %r8;
	@%p13 bra 	$L__BB0_5;
$L__BB0_6:
	setp.eq.s32 	%p14, %r5, 0;
	@%p14 bra 	$L__BB0_14;
	setp.lt.u32 	%p15, %r6, 3;
	@%p15 bra 	$L__BB0_9;
	mul.wide.u32 	%rd11, %r48, 12;
	add.s64 	%rd13, %rd18, %rd11;
	ld.const.f32 	%f99, [%rd13];
	ld.const.f32 	%f100, [%rd13+4];
	mul.f32 	%f101, %f100, %f2;
	fma.rn.f32 	%f102, %f99, %f1, %f101;
	ld.const.f32 	%f103, [%rd13+8];
	fma.rn.f32 	%f104, %f103, %f3, %f102;
	setp.gt.f32 	%p16, %f104, %f161;
	cvt.rn.f32.u32 	%f105, %r48;
	selp.f32 	%f106, %f104, %f161, %p16;
	selp.f32 	%f107, %f105, %f168, %p16;
	add.s32 	%r40, %r48, 1;
	ld.const.f32 	%f108, [%rd13+12];
	ld.const.f32 	%f109, [%rd13+16];
	mul.f32 	%f110, %f109, %f2;
	fma.rn.f32 	%f111, %f108, %f1, %f110;
	ld.const.f32 	%f112, [%rd13+20];
	fma.rn.f32 	%f113, %f112, %f3, %f111;
	setp.gt.f32 	%p17, %f113, %f106;
	cvt.rn.f32.u32 	%f114, %r40;
	selp.f32 	%f115, %f113, %f106, %p17;
	selp.f32 	%f116, %f114, %f107, %p17;
	add.s32 	%r41, %r48, 2;
	ld.const.f32 	%f117, [%rd13+24];
	ld.const.f32 	%f118, [%rd13+28];
	mul.f32 	%f119, %f118, %f2;
	fma.rn.f32 	%f120, %f117, %f1, %f119;
	ld.const.f32 	%f121, [%rd13+32];
	fma.rn.f32 	%f122, %f121, %f3, %f120;
	setp.gt.f32 	%p18, %f122, %f115;
	cvt.rn.f32.u32 	%f123, %r41;
	selp.f32 	%f124, %f122, %f115, %p18;
	selp.f32 	%f125, %f123, %f116, %p18;
	add.s32 	%r42, %r48, 3;
	ld.const.f32 	%f126, [%rd13+36];
	ld.const.f32 	%f127, [%rd13+40];
	mul.f32 	%f128, %f127, %f2;
	fma.rn.f32 	%f129, %f126, %f1, %f128;
	ld.const.f32 	%f130, [%rd13+44];
	fma.rn.f32 	%f131, %f130, %f3, %f129;
	setp.gt.f32 	%p19, %f131, %f124;
	cvt.rn.f32.u32 	%f132, %r42;
	selp.f32 	%f161, %f131, %f124, %p19;
	selp.f32 	%f168, %f132, %f125, %p19;
	add.s32 	%r48, %r48, 4;
$L__BB0_9:
	setp.eq.s32 	%p20, %r7, 0;
	@%p20 bra 	$L__BB0_14;
	setp.eq.s32 	%p21, %r7, 1;
	@%p21 bra 	$L__BB0_12;
	mul.wide.u32 	%rd14, %r48, 12;
	add.s64 	%rd16, %rd18, %rd14;
	ld.const.f32 	%f134, [%rd16];
	ld.const.f32 	%f135, [%rd16+4];
	mul.f32 	%f136, %f135, %f2;
	fma.rn.f32 	%f137, %f134, %f1, %f136;
	ld.const.f32 	%f138, [%rd16+8];
	fma.rn.f32 	%f139, %f138, %f3, %f137;
	setp.gt.f32 	%p22, %f139, %f161;
	cvt.rn.f32.u32 	%f140, %r48;
	selp.f32 	%f141, %f139, %f161, %p22;
	selp.f32 	%f142, %f140, %f168, %p22;
	add.s32 	%r43, %r48, 1;
	ld.const.f32 	%f143, [%rd16+12];
	ld.const.f32 	%f144, [%rd16+16];
	mul.f32 	%f145, %f144, %f2;
	fma.rn.f32 	%f146, %f143, %f1, %f145;
	ld.const.f32 	%f147, [%rd16+20];
	fma.rn.f32 	%f148, %f147, %f3, %f146;
	setp.gt.f32 	%p23, %f148, %f141;
	cvt.rn.f32.u32 	%f149, %r43;
	selp.f32 	%f161, %f148, %f141, %p23;
	selp.f32 	%f168, %f149, %f142, %p23;
	add.s32 	%r48, %r48, 2;
$L__BB0_12:
	setp.eq.s32 	%p24, %r9, 0;
	@%p24 bra 	$L__BB0_14;
	mul.wide.u32 	%rd17, %r48, 12;
	add.s64 	%rd19, %rd18, %rd17;
	ld.const.f32 	%f150, [%rd19];
	ld.const.f32 	%f151, [%rd19+4];
	mul.f32 	%f152, %f151, %f2;
	fma.rn.f32 	%f153, %f150, %f1, %f152;
	ld.const.f32 	%f154, [%rd19+8];
	fma.rn.f32 	%f155, %f154, %f3, %f153;
	setp.gt.f32 	%p25, %f155, %f161;
	cvt.rn.f32.u32 	%f156, %r48;
	selp.f32 	%f168, %f156, %f168, %p25;
$L__BB0_14:
	cvt.rzi.s32.f32 	%r44, %f168;
	st.global.u8 	[%rd2+3], %r44;
	add.s32 	%r45, %r45, %r2;
	setp.lt.s32 	%p26, %r45, %r3;
	@%p26 bra 	$L__BB0_3;
	bra.uni 	$L__BB0_16;
$L__BB0_15:
	mul.wide.s32 	%rd6, %r45, 4;
	add.s64 	%rd7, %rd1, %rd6;
	mov.b16 	%rs1, 0;
	st.global.u8 	[%rd7+3], %rs1;
	add.s32 	%r45, %r45, %r2;
	setp.lt.s32 	%p3, %r45, %r3;
	@%p3 bra 	$L__BB0_15;
$L__BB0_16:
	ret;

}


// ===== COMPILED SASS (sm_100) =====

	.target	sm_100

	.elftype	@"ET_EXEC"


//--------------------- .note.nv.tkinfo           --------------------------
	.section	.note.nv.tkinfo,"",@"SHT_NOTE"
	.sectionflags	@"SHF_NOTE_NV_TKINFO"
	.tkinfo
        /*0018*/ 	.word	0x00000002
        /*0030*/ 	.string	""
        /*0030*/ 	.string	"ptxas"
        /*0030*/ 	.string	"Cuda compilation tools, release 13.0, V13.0.88"
        /*0030*/ 	.string	"Build cuda_13.0.r13.0/compiler.36424714_0"
        /*0030*/ 	.string	"-arch sm_100 -m 64 "



//--------------------- .note.nv.cuinfo           --------------------------
	.section	.note.nv.cuinfo,"",@"SHT_NOTE"
	.sectionflags	@"SHF_NOTE_NV_CUINFO"
        /*0018*/ 	.short	0x0002
        /*001a*/ 	.short	0x0064
        /*001c*/ 	.short	0x0082
	.zero		2


//--------------------- .nv.info                  --------------------------
	.section	.nv.info,"",@"SHT_CUDA_INFO"
	.align	4


	//----- nvinfo : EIATTR_REGCOUNT
	.align		4
        /*0000*/ 	.byte	0x04, 0x2f
        /*0002*/ 	.short	(.L_3 - .L_2)
	.align		4
.L_2:
        /*0004*/ 	.word	index@(_Z6kernelP6uchar4ii)
        /*0008*/ 	.word	0x0000001d


	//----- nvinfo : EIATTR_FRAME_SIZE
	.align		4
.L_3:
        /*000c*/ 	.byte	0x04, 0x11
        /*000e*/ 	.short	(.L_5 - .L_4)
	.align		4
.L_4:
        /*0010*/ 	.word	index@(_Z6kernelP6uchar4ii)
        /*0014*/ 	.word	0x00000000


	//----- nvinfo : EIATTR_MIN_STACK_SIZE
	.align		4
.L_5:
        /*0018*/ 	.byte	0x04, 0x12
        /*001a*/ 	.short	(.L_7 - .L_6)
	.align		4
.L_6:
        /*001c*/ 	.word	index@(_Z6kernelP6uchar4ii)
        /*0020*/ 	.word	0x00000000
.L_7:


//--------------------- .nv.compat                --------------------------
	.section	.nv.compat,"",@"SHT_CUDA_COMPAT_INFO"
	.align	4
        /*0000*/ 	.byte	0x02, 0x09, 0x00, 0x00, 0x02, 0x02, 0x01, 0x00, 0x02, 0x05, 0x05, 0x00, 0x03, 0x07, 0x01, 0x01
        /*0010*/ 	.byte	0x02, 0x03, 0x00, 0x00, 0x02, 0x06, 0x01, 0x00, 0x04, 0x0b, 0x08, 0x00, 0x09, 0x00, 0x00, 0x00
        /*0020*/ 	.byte	0x00, 0x00, 0x00, 0x00


//--------------------- .nv.info._Z6kernelP6uchar4ii --------------------------
	.section	.nv.info._Z6kernelP6uchar4ii,"",@"SHT_CUDA_INFO"
	.sectionflags	@""
	.align	4


	//----- nvinfo : EIATTR_CUDA_API_VERSION
	.align		4
        /*0000*/ 	.byte	0x04, 0x37
        /*0002*/ 	.short	(.L_9 - .L_8)
.L_8:
        /*0004*/ 	.word	0x00000082


	//----- nvinfo : EIATTR_KPARAM_INFO
	.align		4
.L_9:
        /*0008*/ 	.byte	0x04, 0x17
        /*000a*/ 	.short	(.L_11 - .L_10)
.L_10:
        /*000c*/ 	.word	0x00000000
        /*0010*/ 	.short	0x0002
        /*0012*/ 	.short	0x000c
        /*0014*/ 	.byte	0x00, 0xf0, 0x11, 0x00


	//----- nvinfo : EIATTR_KPARAM_INFO
	.align		4
.L_11:
        /*0018*/ 	.byte	0x04, 0x17
        /*001a*/ 	.short	(.L_13 - .L_12)
.L_12:
        /*001c*/ 	.word	0x00000000
        /*0020*/ 	.short	0x0001
        /*0022*/ 	.short	0x0008
        /*0024*/ 	.byte	0x00, 0xf0, 0x11, 0x00


	//----- nvinfo : EIATTR_KPARAM_INFO
	.align		4
.L_13:
        /*0028*/ 	.byte	0x04, 0x17
        /*002a*/ 	.short	(.L_15 - .L_14)
.L_14:
        /*002c*/ 	.word	0x00000000
        /*0030*/ 	.short	0x0000
        /*0032*/ 	.short	0x0000
        /*0034*/ 	.byte	0x00, 0xf5, 0x21, 0x00


	//----- nvinfo : EIATTR_SPARSE_MMA_MASK
	.align		4
.L_15:
        /*0038*/ 	.byte	0x03, 0x50
        /*003a*/ 	.short	0x0000


	//----- nvinfo : EIATTR_MAXREG_COUNT
	.align		4
        /*003c*/ 	.byte	0x03, 0x1b
        /*003e*/ 	.short	0x00ff


	//----- nvinfo : EIATTR_MERCURY_ISA_VERSION
	.align		4
        /*0040*/ 	.byte	0x03, 0x5f
        /*0042*/ 	.short	0x0101


	//----- nvinfo : EIATTR_UNUSED_LOAD_BYTE_OFFSET
	.align		4
        /*0044*/ 	.byte	0x04, 0x44
        /*0046*/ 	.short	(.L_17 - .L_16)


	//   ....[0]....
.L_16:
        /*0048*/ 	.word	0x000001e0
        /*004c*/ 	.word	0x00000007


	//----- nvinfo : EIATTR_VRC_CTA_INIT_COUNT
	.align		4
.L_17:
        /*0050*/ 	.byte	0x02, 0x4a
	.zero		1
	.zero		1


	//----- nvinfo : EIATTR_EXIT_INSTR_OFFSETS
	.align		4
        /*0054*/ 	.byte	0x04, 0x1c
        /*0056*/ 	.short	(.L_19 - .L_18)


	//   ....[0]....
.L_18:
        /*0058*/ 	.word	0x000000a0


	//   ....[1]....
        /*005c*/ 	.word	0x00000150


	//   ....[2]....
        /*0060*/ 	.word	0x00000c10


	//----- nvinfo : EIATTR_CRS_STACK_SIZE
	.align		4
.L_19:
        /*0064*/ 	.byte	0x04, 0x1e
        /*0066*/ 	.short	(.L_21 - .L_20)
.L_20:
        /*0068*/ 	.word	0x00000000


	//----- nvinfo : EIATTR_CBANK_PARAM_SIZE
	.align		4
.L_21:
        /*006c*/ 	.byte	0x03, 0x19
        /*006e*/ 	.short	0x0010


	//----- nvinfo : EIATTR_PARAM_CBANK
	.align		4
        /*0070*/ 	.byte	0x04, 0x0a
        /*0072*/ 	.short	(.L_23 - .L_22)
	.align		4
.L_22:
        /*0074*/ 	.word	index@(.nv.constant0._Z6kernelP6uchar4ii)
        /*0078*/ 	.short	0x0380
        /*007a*/ 	.short	0x0010


	//----- nvinfo : EIATTR_SW_WAR
	.align		4
.L_23:
        /*007c*/ 	.byte	0x04, 0x36
        /*007e*/ 	.short	(.L_25 - .L_24)
.L_24:
        /*0080*/ 	.word	0x00000008
.L_25:


//--------------------- .nv.callgraph             --------------------------
	.section	.nv.callgraph,"",@"SHT_CUDA_CALLGRAPH"
	.align	4
	.sectionentsize	8
	.align		4
        /*0000*/ 	.word	0x00000000
	.align		4
        /*0004*/ 	.word	0xffffffff
	.align		4
        /*0008*/ 	.word	0x00000000
	.align		4
        /*000c*/ 	.word	0xfffffffe
	.align		4
        /*0010*/ 	.word	0x00000000
	.align		4
        /*0014*/ 	.word	0xfffffffd
	.align		4
        /*0018*/ 	.word	0x00000000
	.align		4
        /*001c*/ 	.word	0xfffffffc


//--------------------- .nv.constant3             --------------------------
	.section	.nv.constant3,"a",@progbits
	.align	4
.nv.constant3:
	.type		avg_norm_const,@object
	.size		avg_norm_const,(nc_const - avg_norm_const)
avg_norm_const:
	.zero		384
	.type		nc_const,@object
	.size		nc_const,(.L_1 - nc_const)
nc_const:
	.zero		4
.L_1:


//--------------------- .text._Z6kernelP6uchar4ii --------------------------
	.section	.text._Z6kernelP6uchar4ii,"ax",@progbits
	.align	128
        .global         _Z6kernelP6uchar4ii
        .type           _Z6kernelP6uchar4ii,@function
        .size           _Z6kernelP6uchar4ii,(.L_x_9 - _Z6kernelP6uchar4ii)
        .other          _Z6kernelP6uchar4ii,@"STO_CUDA_ENTRY STV_DEFAULT"
_Z6kernelP6uchar4ii:
.text._Z6kernelP6uchar4ii:
[----:B------:R-:W-:Y:S01]  /*0000*/  LDC R1, c[0x0][0x37c] ;  /* 0x0000df00ff017b82 */ /* 0x000fe20000000800 */
[----:B------:R-:W0:Y:S01]  /*0010*/  S2R R0, SR_CTAID.X ;  /* 0x0000000000007919 */ /* 0x000e220000002500 */
[----:B------:R-:W1:Y:S01]  /*0020*/  LDCU.64 UR8, c[0x0][0x388] ;  /* 0x00007100ff0877ac */ /* 0x000e620008000a00 */
[----:B------:R-:W0:Y:S01]  /*0030*/  S2R R3, SR_TID.X ;  /* 0x0000000000037919 */ /* 0x000e220000002100 */
[----:B------:R-:W0:Y:S01]  /*0040*/  LDCU UR4, c[0x0][0x360] ;  /* 0x00006c00ff0477ac */ /* 0x000e220008000800 */
[----:B------:R-:W2:Y:S01]  /*0050*/  LDCU UR6, c[0x0][0x370] ;  /* 0x00006e00ff0677ac */ /* 0x000ea20008000800 */
[----:B-1----:R-:W-:Y:S01]  /*0060*/  UIMAD UR5, UR9, UR8, URZ ;  /* 0x00000008090572a4 */ /* 0x002fe2000f8e02ff */
[----:B0-----:R-:W-:Y:S01]  /*0070*/  IMAD R0, R0, UR4, R3 ;  /* 0x0000000400007c24 */ /* 0x001fe2000f8e0203 */
[----:B--2---:R-:W-:-:S04]  /*0080*/  UIMAD UR4, UR4, UR6, URZ ;  /* 0x00000006040472a4 */ /* 0x004fc8000f8e02ff */
[----:B------:R-:W-:-:S13]  /*0090*/  ISETP.GE.AND P0, PT, R0, UR5, PT ;  /* 0x0000000500007c0c */ /* 0x000fda000bf06270 */
[----:B------:R-:W-:Y:S05]  /*00a0*/  @P0 EXIT ;  /* 0x000000000000094d */ /* 0x000fea0003800000 */
[----:B------:R-:W0:Y:S01]  /*00b0*/  LDCU UR6, c[0x3][0x180] ;  /* 0x00c03000ff0677ac */ /* 0x000e220008000800 */
[----:B------:R-:W1:Y:S01]  /*00c0*/  LDCU.64 UR10, c[0x0][0x358] ;  /* 0x00006b00ff0a77ac */ /* 0x000e620008000a00 */
[----:B0-----:R-:W-:-:S09]  /*00d0*/  UISETP.GT.AND UP0, UPT, UR6, URZ, UPT ;  /* 0x000000ff0600728c */ /* 0x001fd2000bf04270 */
[----:B-1----:R-:W-:Y:S05]  /*00e0*/  BRA.U UP0, `(.L_x_0) ;  /* 0x00000001001c7547 */ /* 0x002fea000b800000 */
[----:B------:R-:W0:Y:S02]  /*00f0*/  LDC.64 R4, c[0x0][0x380] ;  /* 0x0000e000ff047b82 */ /* 0x000e240000000a00 */
.L_x_1:
[----:B0-----:R-:W-:-:S04]  /*0100*/  IMAD.WIDE R2, R0, 0x4, R4 ;  /* 0x0000000400027825 */ /* 0x001fc800078e0204 */
[----:B------:R-:W-:Y:S01]  /*0110*/  VIADD R0, R0, UR4 ;  /* 0x0000000400007c36 */ /* 0x000fe20008000000 */
[----:B------:R1:W-:Y:S04]  /*0120*/  STG.E.U8 desc[UR10][R2.64+0x3], RZ ;  /* 0x000003ff02007986 */ /* 0x0003e8000c10110a */
[----:B------:R-:W-:-:S13]  /*0130*/  ISETP.GE.AND P0, PT, R0, UR5, PT ;  /* 0x0000000500007c0c */ /* 0x000fda000bf06270 */
[----:B-1----:R-:W-:Y:S05]  /*0140*/  @!P0 BRA `(.L_x_1) ;  /* 0xfffffffc00ec8947 */ /* 0x002fea000383ffff */
[----:B------:R-:W-:Y:S05]  /*0150*/  EXIT ;  /* 0x000000000000794d */ /* 0x000fea0003800000 */
.L_x_0:
[----:B------:R-:W-:Y:S02]  /*0160*/  ULOP3.LUT UR7, UR6, 0x7, URZ, 0xc0, !UPT ;  /* 0x0000000706077892 */ /* 0x000fe4000f8ec0ff */
[----:B------:R-:W-:Y:S02]  /*0170*/  ULOP3.LUT UR9, UR6, 0x3, URZ, 0xc0, !UPT ;  /* 0x0000000306097892 */ /* 0x000fe4000f8ec0ff */
[----:B------:R-:W-:Y:S02]  /*0180*/  UIADD3 UR8, UPT, UPT, UR7, -0x1, URZ ;  /* 0xffffffff07087890 */ /* 0x000fe4000fffe0ff */
[----:B------:R-:W-:Y:S02]  /*0190*/  ULOP3.LUT UR6, UR6, 0x7ffffff8, URZ, 0xc0, !UPT ;  /* 0x7ffffff806067892 */ /* 0x000fe4000f8ec0ff */
[----:B------:R-:W-:-:S11]  /*01a0*/  UISETP.GE.U32.AND UP0, UPT, UR8, 0x3, UPT ;  /* 0x000000030800788c */ /* 0x000fd6000bf06070 */
.L_x_7:
[----:B0-----:R-:W0:Y:S08]  /*01b0*/  LDC.64 R2, c[0x0][0x380] ;  /* 0x0000e000ff027b82 */ /* 0x001e300000000a00 */
[----:B------:R-:W1:Y:S01]  /*01c0*/  LDC R16, c[0x3][0x180] ;  /* 0x00c06000ff107b82 */ /* 0x000e620000000800 */
[----:B0-----:R-:W-:-:S05]  /*01d0*/  IMAD.WIDE R2, R0, 0x4, R2 ;  /* 0x0000000400027825 */ /* 0x001fca00078e0202 */
[----:B------:R-:W2:Y:S01]  /*01e0*/  LDG.E R4, desc[UR10][R2.64] ;  /* 0x0000000a02047981 */ /* 0x000ea2000c1e1900 */
[----:B------:R-:W-:Y:S02]  /*01f0*/  VIADD R0, R0, UR4 ;  /* 0x0000000400007c36 */ /* 0x000fe40008000000 */
[----:B------:R-:W-:Y:S01]  /*0200*/  HFMA2 R23, -RZ, RZ, -1.875, 0 ;  /* 0xbf800000ff177431 */ /* 0x000fe200000001ff */
[----:B-1----:R-:W-:Y:S01]  /*0210*/  ISETP.GE.U32.AND P1, PT, R16, 0x8, PT ;  /* 0x000000081000780c */ /* 0x002fe20003f26070 */
[----:B------:R-:W-:Y:S01]  /*0220*/  IMAD.MOV.U32 R21, RZ, RZ, RZ ;  /* 0x000000ffff157224 */ /* 0x000fe200078e00ff */
[----:B------:R-:W-:Y:S01]  /*0230*/  ISETP.GE.AND P0, PT, R0, UR5, PT ;  /* 0x0000000500007c0c */ /* 0x000fe2000bf06270 */
[----:B------:R-:W-:Y:S01]  /*0240*/  IMAD.MOV.U32 R17, RZ, RZ, RZ ;  /* 0x000000ffff117224 */ /* 0x000fe200078e00ff */
[C---:B--2---:R-:W-:Y:S02]  /*0250*/  PRMT R19, R4.reuse, 0x7770, RZ ;  /* 0x0000777004137816 */ /* 0x044fe400000000ff */
[----:B------:R-:W-:-:S02]  /*0260*/  PRMT R18, R4, 0x7771, RZ ;  /* 0x0000777104127816 */ /* 0x000fc400000000ff */
[----:B------:R-:W-:Y:S02]  /*0270*/  PRMT R20, R4, 0x7772, RZ ;  /* 0x0000777204147816 */ /* 0x000fe400000000ff */
[----:B------:R-:W-:Y:S02]  /*0280*/  I2FP.F32.U32 R19, R19 ;  /* 0x0000001300137245 */ /* 0x000fe40000201000 */
[----:B------:R-:W-:Y:S02]  /*0290*/  I2FP.F32.U32 R18, R18 ;  /* 0x0000001200127245 */ /* 0x000fe40000201000 */
[----:B------:R-:W-:Y:S01]  /*02a0*/  I2FP.F32.U32 R20, R20 ;  /* 0x0000001400147245 */ /* 0x000fe20000201000 */
[----:B------:R-:W-:Y:S06]  /*02b0*/  @!P1 BRA `(.L_x_2) ;  /* 0x0000000400309947 */ /* 0x000fec0003800000 */
[----:B------:R-:W-:Y:S01]  /*02c0*/  MOV R23, 0xbf800000 ;  /* 0xbf80000000177802 */ /* 0x000fe20000000f00 */
[----:B------:R-:W-:Y:S01]  /*02d0*/  IMAD.MOV.U32 R21, RZ, RZ, RZ ;  /* 0x000000ffff157224 */ /* 0x000fe200078e00ff */
[----:B------:R-:W-:Y:S01]  /*02e0*/  MOV R17, 0x30 ;  /* 0x0000003000117802 */ /* 0x000fe20000000f00 */
[----:B------:R-:W-:-:S07]  /*02f0*/  IMAD.MOV.U32 R22, RZ, RZ, RZ ;  /* 0x000000ffff167224 */ /* 0x000fce00078e00ff */
.L_x_3:
[----:B------:R-:W0:Y:S08]  /*0300*/  LDC.64 R10, c[0x3][R17+-0x30] ;  /* 0x00fff400110a7b82 */ /* 0x000e300000000a00 */
[----:B------:R-:W1:Y:S08]  /*0310*/  LDC.64 R6, c[0x3][R17+-0x20] ;  /* 0x00fff80011067b82 */ /* 0x000e700000000a00 */
[----:B------:R-:W2:Y:S08]  /*0320*/  LDC.64 R4, c[0x3][R17+-0x28] ;  /* 0x00fff60011047b82 */ /* 0x000eb00000000a00 */
[----:B------:R-:W3:Y:S01]  /*0330*/  LDC.64 R8, c[0x3][R17+-0x18] ;  /* 0x00fffa0011087b82 */ /* 0x000ee20000000a00 */
[----:B0-----:R-:W-:-:S04]  /*0340*/  FMUL R14, R18, R11 ;  /* 0x0000000b120e7220 */ /* 0x001fc80000400000 */
[----:B------:R-:W-:-:S03]  /*0350*/  FFMA R11, R19, R10, R14 ;  /* 0x0000000a130b7223 */ /* 0x000fc6000000000e */
[----:B------:R-:W0:Y:S01]  /*0360*/  LDC.64 R12, c[0x3][R17+-0x10] ;  /* 0x00fffc00110c7b82 */ /* 0x000e220000000a00 */
[----:B-1----:R-:W-:-:S07]  /*0370*/  FMUL R6, R18, R6 ;  /* 0x0000000612067220 */ /* 0x002fce0000400000 */
[----:B------:R-:W1:Y:S01]  /*0380*/  LDC.64 R14, c[0x3][R17+-0x8] ;  /* 0x00fffe00110e7b82 */ /* 0x000e620000000a00 */
[----:B--2---:R-:W-:Y:S01]  /*0390*/  FFMA R10, R20, R4, R11 ;  /* 0x00000004140a7223 */ /* 0x004fe2000000000b */
[----:B------:R-:W-:-:S04]  /*03a0*/  FFMA R11, R19, R5, R6 ;  /* 0x00000005130b7223 */ /* 0x000fc80000000006 */
[----:B------:R-:W-:Y:S01]  /*03b0*/  FSETP.GT.AND P4, PT, R10, R23, PT ;  /* 0x000000170a00720b */ /* 0x000fe20003f84000 */
[----:B------:R-:W-:Y:S01]  /*03c0*/  FFMA R11, R20, R7, R11 ;  /* 0x00000007140b7223 */ /* 0x000fe2000000000b */
[----:B------:R-:W2:Y:S01]  /*03d0*/  LDC.64 R4, c[0x3][R17] ;  /* 0x00c0000011047b82 */ /* 0x000ea20000000a00 */
[----:B---3--:R-:W-:Y:S01]  /*03e0*/  FMUL R24, R18, R9 ;  /* 0x0000000912187220 */ /* 0x008fe20000400000 */
[----:B------:R-:W-:-:S03]  /*03f0*/  FSEL R10, R10, R23, P4 ;  /* 0x000000170a0a7208 */ /* 0x000fc60002000000 */
[----:B------:R-:W-:Y:S01]  /*0400*/  FFMA R23, R19, R8, R24 ;  /* 0x0000000813177223 */ /* 0x000fe20000000018 */
[C---:B------:R-:W-:Y:S02]  /*0410*/  FSETP.GT.AND P5, PT, R11.reuse, R10, PT ;  /* 0x0000000a0b00720b */ /* 0x040fe40003fa4000 */
[----:B------:R-:W3:Y:S01]  /*0420*/  LDC.64 R6, c[0x3][R17+0x10] ;  /* 0x00c0040011067b82 */ /* 0x000ee20000000a00 */
[----:B0-----:R-:W-:Y:S01]  /*0430*/  FFMA R12, R20, R12, R23 ;  /* 0x0000000c140c7223 */ /* 0x001fe20000000017 */
[----:B------:R-:W-:Y:S02]  /*0440*/  FSEL R23, R11, R10, P5 ;  /* 0x0000000a0b177208 */ /* 0x000fe40002800000 */
[----:B------:R-:W-:Y:S02]  /*0450*/  @P4 I2FP.F32.U32 R21, R22 ;  /* 0x0000001600154245 */ /* 0x000fe40000201000 */
[-C--:B------:R-:W-:Y:S02]  /*0460*/  FSETP.GT.AND P1, PT, R12, R23.reuse, PT ;  /* 0x000000170c00720b */ /* 0x080fe40003f24000 */
[----:B------:R-:W0:Y:S01]  /*0470*/  LDC.64 R8, c[0x3][R17+0x8] ;  /* 0x00c0020011087b82 */ /* 0x000e220000000a00 */
[----:B-1----:R-:W-:Y:S01]  /*0480*/  FMUL R14, R18, R14 ;  /* 0x0000000e120e7220 */ /* 0x002fe20000400000 */
[----:B------:R-:W-:-:S03]  /*0490*/  FSEL R23, R12, R23, P1 ;  /* 0x000000170c177208 */ /* 0x000fc60000800000 */
[----:B------:R-:W-:-:S03]  /*04a0*/  FFMA R13, R19, R13, R14 ;  /* 0x0000000d130d7223 */ /* 0x000fc6000000000e */
[----:B------:R-:W1:Y:S01]  /*04b0*/  LDC.64 R10, c[0x3][R17+0x18] ;  /* 0x00c00600110a7b82 */ /* 0x000e620000000a00 */
[----:B------:R-:W-:Y:S01]  /*04c0*/  FFMA R24, R20, R15, R13 ;  /* 0x0000000f14187223 */ /* 0x000fe2000000000d */
[----:B--2---:R-:W-:-:S04]  /*04d0*/  FMUL R26, R18, R5 ;  /* 0x00000005121a7220 */ /* 0x004fc80000400000 */
[----:B------:R-:W-:Y:S01]  /*04e0*/  FFMA R5, R19, R4, R26 ;  /* 0x0000000413057223 */ /* 0x000fe2000000001a */
[-C--:B------:R-:W-:Y:S01]  /*04f0*/  FSETP.GT.AND P2, PT, R24, R23.reuse, PT ;  /* 0x000000171800720b */ /* 0x080fe20003f44000 */
[----:B------:R2:W4:Y:S01]  /*0500*/  LDC.64 R14, c[0x3][R17+0x20] ;  /* 0x00c00800110e7b82 */ /* 0x0005220000000a00 */
[----:B---3--:R-:W-:Y:S01]  /*0510*/  FMUL R6, R18, R6 ;  /* 0x0000000612067220 */ /* 0x008fe20000400000 */
[----:B------:R-:W-:Y:S01]  /*0520*/  VIADD R4, R22, 0x1 ;  /* 0x0000000116047836 */ /* 0x000fe20000000000 */
[----:B------:R-:W-:-:S04]  /*0530*/  FSEL R23, R24, R23, P2 ;  /* 0x0000001718177208 */ /* 0x000fc80001000000 */
[----:B------:R-:W-:Y:S01]  /*0540*/  @P5 I2FP.F32.U32 R21, R4 ;  /* 0x0000000400155245 */ /* 0x000fe20000201000 */
[----:B------:R2:W3:Y:S01]  /*0550*/  LDC.64 R12, c[0x3][R17+0x28] ;  /* 0x00c00a00110c7b82 */ /* 0x0004e20000000a00 */
[----:B0-----:R-:W-:Y:S01]  /*0560*/  FFMA R8, R20, R8, R5 ;  /* 0x0000000814087223 */ /* 0x001fe20000000005 */
[----:B------:R-:W-:Y:S01]  /*0570*/  FFMA R9, R19, R9, R6 ;  /* 0x0000000913097223 */ /* 0x000fe20000000006 */
[----:B------:R-:W-:-:S03]  /*0580*/  IADD3 R4, PT, PT, R22, 0x2, RZ ;  /* 0x0000000216047810 */ /* 0x000fc60007ffe0ff */
[----:B------:R-:W-:Y:S01]  /*0590*/  FSETP.GT.AND P3, PT, R8, R23, PT ;  /* 0x000000170800720b */ /* 0x000fe20003f64000 */
[----:B------:R-:W-:Y:S01]  /*05a0*/  FFMA R7, R20, R7, R9 ;  /* 0x0000000714077223 */ /* 0x000fe20000000009 */
[----:B-1----:R-:W-:Y:S01]  /*05b0*/  FMUL R6, R18, R11 ;  /* 0x0000000b12067220 */ /* 0x002fe20000400000 */
[----:B------:R-:W-:Y:S01]  /*05c0*/  @P1 I2FP.F32.U32 R21, R4 ;  /* 0x0000000400151245 */ /* 0x000fe20000201000 */
[----:B--2---:R-:W-:Y:S01]  /*05d0*/  VIADD R17, R17, 0x60 ;  /* 0x0000006011117836 */ /* 0x004fe20000000000 */
[----:B------:R-:W-:Y:S01]  /*05e0*/  FSEL R8, R8, R23, P3 ;  /* 0x0000001708087208 */ /* 0x000fe20001800000 */
[----:B------:R-:W-:Y:S01]  /*05f0*/  FFMA R5, R19, R10, R6 ;  /* 0x0000000a13057223 */ /* 0x000fe20000000006 */
[----:B------:R-:W-:Y:S02]  /*0600*/  VIADD R6, R22, 0x5 ;  /* 0x0000000516067836 */ /* 0x000fe40000000000 */
[----:B------:R-:W-:Y:S01]  /*0610*/  FSETP.GT.AND P4, PT, R7, R8, PT ;  /* 0x000000080700720b */ /* 0x000fe20003f84000 */
[----:B----4-:R-:W-:Y:S01]  /*0620*/  FFMA R14, R20, R14, R5 ;  /* 0x0000000e140e7223 */ /* 0x010fe20000000005 */
[----:B------:R-:W-:-:S02]  /*0630*/  VIADD R5, R22, 0x3 ;  /* 0x0000000316057836 */ /* 0x000fc40000000000 */
[----:B------:R-:W-:-:S03]  /*0640*/  FSEL R7, R7, R8, P4 ;  /* 0x0000000807077208 */ /* 0x000fc60002000000 */
[----:B------:R-:W-:Y:S02]  /*0650*/  @P2 I2FP.F32.U32 R21, R5 ;  /* 0x0000000500152245 */ /* 0x000fe40000201000 */
[-C--:B------:R-:W-:Y:S01]  /*0660*/  FSETP.GT.AND P1, PT, R14, R7.reuse, PT ;  /* 0x000000070e00720b */ /* 0x080fe20003f24000 */
[----:B---3--:R-:W-:Y:S01]  /*0670*/  FMUL R12, R18, R12 ;  /* 0x0000000c120c7220 */ /* 0x008fe20000400000 */
[----:B------:R-:W-:Y:S02]  /*0680*/  IADD3 R5, PT, PT, R22, 0x4, RZ ;  /* 0x0000000416057810 */ /* 0x000fe40007ffe0ff */
[----:B------:R-:W-:Y:S01]  /*0690*/  FSEL R7, R14, R7, P1 ;  /* 0x000000070e077208 */ /* 0x000fe20000800000 */
[----:B------:R-:W-:Y:S01]  /*06a0*/  FFMA R15, R19, R15, R12 ;  /* 0x0000000f130f7223 */ /* 0x000fe2000000000c */
[----:B------:R-:W-:Y:S02]  /*06b0*/  @P3 I2FP.F32.U32 R21, R5 ;  /* 0x0000000500153245 */ /* 0x000fe40000201000 */
[----:B------:R-:W-:Y:S01]  /*06c0*/  @P4 I2FP.F32.U32 R21, R6 ;  /* 0x0000000600154245 */ /* 0x000fe20000201000 */
[C---:B------:R-:W-:Y:S01]  /*06d0*/  VIADD R6, R22.reuse, 0x7 ;  /* 0x0000000716067836 */ /* 0x040fe20000000000 */
[----:B------:R-:W-:Y:S01]  /*06e0*/  IADD3 R5, PT, PT, R22, 0x6, RZ ;  /* 0x0000000616057810 */ /* 0x000fe20007ffe0ff */
[----:B------:R-:W-:Y:S01]  /*06f0*/  FFMA R4, R20, R13, R15 ;  /* 0x0000000d14047223 */ /* 0x000fe2000000000f */
[----:B------:R-:W-:-:S02]  /*0700*/  IADD3 R22, PT, PT, R22, 0x8, RZ ;  /* 0x0000000816167810 */ /* 0x000fc40007ffe0ff */
[----:B------:R-:W-:Y:S02]  /*0710*/  @P1 I2FP.F32.U32 R21, R5 ;  /* 0x0000000500151245 */ /* 0x000fe40000201000 */
[----:B------:R-:W-:Y:S02]  /*0720*/  ISETP.NE.AND P1, PT, R22, UR6, PT ;  /* 0x0000000616007c0c */ /* 0x000fe4000bf25270 */
[----:B------:R-:W-:-:S04]  /*0730*/  FSETP.GT.AND P2, PT, R4, R7, PT ;  /* 0x000000070400720b */ /* 0x000fc80003f44000 */
[----:B------:R-:W-:-:S09]  /*0740*/  FSEL R23, R4, R7, P2 ;  /* 0x0000000704177208 */ /* 0x000fd20001000000 */
[----:B------:R-:W-:Y:S01]  /*0750*/  @P2 I2FP.F32.U32 R21, R6 ;  /* 0x0000000600152245 */ /* 0x000fe20000201000 */
[----:B------:R-:W-:Y:S06]  /*0760*/  @P1 BRA `(.L_x_3) ;  /* 0xfffffff800e41947 */ /* 0x000fec000383ffff */
[----:B------:R-:W-:-:S07]  /*0770*/  MOV R17, UR6 ;  /* 0x0000000600117c02 */ /* 0x000fce0008000f00 */
.L_x_2:
[----:B------:R-:W-:-:S09]  /*0780*/  UISETP.NE.AND UP1, UPT, UR7, URZ, UPT ;  /* 0x000000ff0700728c */ /* 0x000fd2000bf25270 */
[----:B------:R-:W-:Y:S05]  /*0790*/  BRA.U !UP1, `(.L_x_4) ;  /* 0x0000000509107547 */ /* 0x000fea000b800000 */
[----:B------:R-:W-:Y:S01]  /*07a0*/  UISETP.NE.AND UP1, UPT, UR9, URZ, UPT ;  /* 0x000000ff0900728c */ /* 0x000fe2000bf25270 */
[----:B------:R-:W-:Y:S10]  /*07b0*/  BRA.U !UP0, `(.L_x_5) ;  /* 0x00000001088c7547 */ /* 0x000ff4000b800000 */
[----:B------:R-:W-:-:S04]  /*07c0*/  IMAD R22, R17, 0xc, RZ ;  /* 0x0000000c11167824 */ /* 0x000fc800078e02ff */
        /* <DEDUP_REMOVED lines=13> */
[----:B---3--:R-:W-:Y:S01]  /*08a0*/  FMUL R4, R18, R11 ;  /* 0x0000000b12047220 */ /* 0x008fe20000400000 */
[----:B------:R-:W-:Y:S02]  /*08b0*/  IADD3 R6, PT, PT, R17, 0x2, RZ ;  /* 0x0000000211067810 */ /* 0x000fe40007ffe0ff */
[----:B------:R-:W-:Y:S01]  /*08c0*/  FSEL R8, R8, R23, P1 ;  /* 0x0000001708087208 */ /* 0x000fe20000800000 */
[----:B------:R-:W-:-:S03]  /*08d0*/  FFMA R5, R19, R10, R4 ;  /* 0x0000000a13057223 */ /* 0x000fc60000000004 */
[----:B------:R-:W-:Y:S01]  /*08e0*/  FSETP.GT.AND P2, PT, R7, R8, PT ;  /* 0x000000080700720b */ /* 0x000fe20003f44000 */
[----:B0-----:R-:W-:Y:S01]  /*08f0*/  FFMA R12, R20, R12, R5 ;  /* 0x0000000c140c7223 */ /* 0x001fe20000000005 */
[----:B------:R-:W-:Y:S02]  /*0900*/  VIADD R5, R17, 0x1 ;  /* 0x0000000111057836 */ /* 0x000fe40000000000 */
[----:B------:R-:W-:Y:S02]  /*0910*/  FSEL R7, R7, R8, P2 ;  /* 0x0000000807077208 */ /* 0x000fe40001000000 */
[----:B------:R-:W-:Y:S02]  /*0920*/  @P1 I2FP.F32.U32 R21, R17 ;  /* 0x0000001100151245 */ /* 0x000fe40000201000 */
[----:B------:R-:W-:Y:S01]  /*0930*/  FSETP.GT.AND P3, PT, R12, R7, PT ;  /* 0x000000070c00720b */ /* 0x000fe20003f64000 */
[----:B-1----:R-:W-:-:S03]  /*0940*/  FMUL R14, R18, R14 ;  /* 0x0000000e120e7220 */ /* 0x002fc60000400000 */
[----:B------:R-:W-:Y:S01]  /*0950*/  FSEL R7, R12, R7, P3 ;  /* 0x000000070c077208 */ /* 0x000fe20001800000 */
[----:B------:R-:W-:Y:S01]  /*0960*/  FFMA R13, R19, R13, R14 ;  /* 0x0000000d130d7223 */ /* 0x000fe2000000000e */
[----:B------:R-:W-:Y:S01]  /*0970*/  @P2 I2FP.F32.U32 R21, R5 ;  /* 0x0000000500152245 */ /* 0x000fe20000201000 */
[C---:B------:R-:W-:Y:S01]  /*0980*/  VIADD R5, R17.reuse, 0x3 ;  /* 0x0000000311057836 */ /* 0x040fe20000000000 */
[----:B------:R-:W-:Y:S01]  /*0990*/  IADD3 R17, PT, PT, R17, 0x4, RZ ;  /* 0x0000000411117810 */ /* 0x000fe20007ffe0ff */
[----:B------:R-:W-:-:S04]  /*09a0*/  FFMA R4, R20, R15, R13 ;  /* 0x0000000f14047223 */ /* 0x000fc8000000000d */
[----:B------:R-:W-:Y:S02]  /*09b0*/  @P3 I2FP.F32.U32 R21, R6 ;  /* 0x0000000600153245 */ /* 0x000fe40000201000 */
[----:B------:R-:W-:-:S04]  /*09c0*/  FSETP.GT.AND P4, PT, R4, R7, PT ;  /* 0x000000070400720b */ /* 0x000fc80003f84000 */
[----:B------:R-:W-:-:S09]  /*09d0*/  FSEL R23, R4, R7, P4 ;  /* 0x0000000704177208 */ /* 0x000fd20002000000 */
[----:B------:R-:W-:-:S07]  /*09e0*/  @P4 I2FP.F32.U32 R21, R5 ;  /* 0x0000000500154245 */ /* 0x000fce0000201000 */
.L_x_5:
[----:B------:R-:W-:Y:S05]  /*09f0*/  BRA.U !UP1, `(.L_x_4) ;  /* 0x0000000109787547 */ /* 0x000fea000b800000 */
[----:B------:R-:W-:Y:S01]  /*0a00*/  UISETP.NE.AND UP1, UPT, UR9, 0x1, UPT ;  /* 0x000000010900788c */ /* 0x000fe2000bf25270 */
[----:B------:R-:W-:-:S08]  /*0a10*/  LOP3.LUT P1, RZ, R16, 0x1, RZ, 0xc0, !PT ;  /* 0x0000000110ff7812 */ /* 0x000fd0000782c0ff */
[----:B------:R-:W-:Y:S05]  /*0a20*/  BRA.U !UP1, `(.L_x_6) ;  /* 0x0000000109487547 */ /* 0x000fea000b800000 */
[----:B------:R-:W-:-:S04]  /*0a30*/  IMAD R8, R17, 0xc, RZ ;  /* 0x0000000c11087824 */ /* 0x000fc800078e02ff */
[----:B------:R-:W0:Y:S08]  /*0a40*/  LDC.64 R10, c[0x3][R8] ;  /* 0x00c00000080a7b82 */ /* 0x000e300000000a00 */
[----:B------:R-:W1:Y:S08]  /*0a50*/  LDC.64 R4, c[0x3][R8+0x10] ;  /* 0x00c0040008047b82 */ /* 0x000e700000000a00 */
[----:B------:R-:W2:Y:S01]  /*0a60*/  LDC.64 R6, c[0x3][R8+0x8] ;  /* 0x00c0020008067b82 */ /* 0x000ea20000000a00 */
[----:B0-----:R-:W-:-:S04]  /*0a70*/  FMUL R12, R18, R11 ;  /* 0x0000000b120c7220 */ /* 0x001fc80000400000 */
[----:B------:R-:W-:Y:S01]  /*0a80*/  FFMA R9, R19, R10, R12 ;  /* 0x0000000a13097223 */ /* 0x000fe2000000000c */
[----:B-1----:R-:W-:-:S03]  /*0a90*/  FMUL R4, R18, R4 ;  /* 0x0000000412047220 */ /* 0x002fc60000400000 */
[----:B--2---:R-:W-:Y:S01]  /*0aa0*/  FFMA R6, R20, R6, R9 ;  /* 0x0000000614067223 */ /* 0x004fe20000000009 */
[----:B------:R-:W-:-:S04]  /*0ab0*/  FFMA R4, R19, R7, R4 ;  /* 0x0000000713047223 */ /* 0x000fc80000000004 */
[----:B------:R-:W-:Y:S01]  /*0ac0*/  FSETP.GT.AND P2, PT, R6, R23, PT ;  /* 0x000000170600720b */ /* 0x000fe20003f44000 */
[----:B------:R-:W-:Y:S01]  /*0ad0*/  FFMA R10, R20, R5, R4 ;  /* 0x00000005140a7223 */ /* 0x000fe20000000004 */
[----:B------:R-:W-:Y:S02]  /*0ae0*/  VIADD R4, R17, 0x1 ;  /* 0x0000000111047836 */ /* 0x000fe40000000000 */
[----:B------:R-:W-:-:S04]  /*0af0*/  FSEL R23, R6, R23, P2 ;  /* 0x0000001706177208 */ /* 0x000fc80001000000 */
[----:B------:R-:W-:-:S04]  /*0b00*/  FSETP.GT.AND P3, PT, R10, R23, PT ;  /* 0x000000170a00720b */ /* 0x000fc80003f64000 */
[----:B------:R-:W-:Y:S02]  /*0b10*/  FSEL R23, R10, R23, P3 ;  /* 0x000000170a177208 */ /* 0x000fe40001800000 */
[----:B------:R-:W-:Y:S02]  /*0b20*/  @P2 I2FP.F32.U32 R21, R17 ;  /* 0x0000001100152245 */ /* 0x000fe40000201000 */
[----:B------:R-:W-:-:S05]  /*0b30*/  IADD3 R17, PT, PT, R17, 0x2, RZ ;  /* 0x0000000211117810 */ /* 0x000fca0007ffe0ff */
[----:B------:R-:W-:-:S07]  /*0b40*/  @P3 I2FP.F32.U32 R21, R4 ;  /* 0x0000000400153245 */ /* 0x000fce0000201000 */
.L_x_6:
[----:B------:R-:W-:Y:S05]  /*0b50*/  @!P1 BRA `(.L_x_4) ;  /* 0x0000000000209947 */ /* 0x000fea0003800000 */
[----:B------:R-:W-:-:S04]  /*0b60*/  IMAD R4, R17, 0xc, RZ ;  /* 0x0000000c11047824 */ /* 0x000fc800078e02ff */
[----:B------:R-:W0:Y:S08]  /*0b70*/  LDC.64 R6, c[0x3][R4] ;  /* 0x00c0000004067b82 */ /* 0x000e300000000a00 */
[----:B------:R-:W1:Y:S01]  /*0b80*/  LDC R5, c[0x3][R4+0x8] ;  /* 0x00c0020004057b82 */ /* 0x000e620000000800 */
[----:B0-----:R-:W-:-:S04]  /*0b90*/  FMUL R18, R18, R7 ;  /* 0x0000000712127220 */ /* 0x001fc80000400000 */
[----:B------:R-:W-:-:S04]  /*0ba0*/  FFMA R19, R19, R6, R18 ;  /* 0x0000000613137223 */ /* 0x000fc80000000012 */
[----:B-1----:R-:W-:-:S05]  /*0bb0*/  FFMA R20, R20, R5, R19 ;  /* 0x0000000514147223 */ /* 0x002fca0000000013 */
[----:B------:R-:W-:-:S13]  /*0bc0*/  FSETP.GT.AND P1, PT, R20, R23, PT ;  /* 0x000000171400720b */ /* 0x000fda0003f24000 */
[----:B------:R-:W-:-:S07]  /*0bd0*/  @P1 I2FP.F32.U32 R21, R17 ;  /* 0x0000001100151245 */ /* 0x000fce0000201000 */
.L_x_4:
[----:B------:R-:W0:Y:S02]  /*0be0*/  F2I.TRUNC.NTZ R21, R21 ;  /* 0x0000001500157305 */ /* 0x000e24000020f100 */
[----:B0-----:R0:W-:Y:S01]  /*0bf0*/  STG.E.U8 desc[UR10][R2.64+0x3], R21 ;  /* 0x0000031502007986 */ /* 0x0011e2000c10110a */
[----:B------:R-:W-:Y:S05]  /*0c00*/  @!P0 BRA `(.L_x_7) ;  /* 0xfffffff400688947 */ /* 0x000fea000383ffff */
[----:B------:R-:W-:Y:S05]  /*0c10*/  EXIT ;  /* 0x000000000000794d */ /* 0x000fea0003800000 */
.L_x_8:
[----:B------:R-:W-:-:S00]  /*0c20*/  BRA `(.L_x_8) ;  /* 0xfffffffc00fc7947 */ /* 0x000fc0000383ffff */
[----:B------:R-:W-:-:S00]  /*0c30*/  NOP ;  /* 0x0000000000007918 */ /* 0x000fc00000000000 */
        /* <DEDUP_REMOVED lines=12> */
.L_x_9:


//--------------------- .nv.shared.reserved.0     --------------------------
	.section	.nv.shared.reserved.0,"aw",@nobits
	.weak		__nv_reservedSMEM_offset_0_alias
	.size		__nv_reservedSMEM_offset_0_alias, 0, 64
	.other		__nv_reservedSMEM_offset_0_alias,@"STO_CUDA_RESERVED_SHARED STV_DEFAULT"
__nv_reservedSMEM_offset_0_alias:
	.zero		0
	.zero		64


//--------------------- .nv.constant0._Z6kernelP6uchar4ii --------------------------
	.section	.nv.constant0._Z6kernelP6uchar4ii,"a",@progbits
	.sectionflags	@""
	.align	4
.nv.constant0._Z6kernelP6uchar4ii:
	.zero		912


//--------------------- SYMBOLS --------------------------

	.type		.nv.reservedSmem.offset0,@object
	.size		.nv.reservedSmem.offset0,0x4
